//
// Generated by NVIDIA NVVM Compiler
//
// Compiler Build ID: CL-36424714
// Cuda compilation tools, release 13.0, V13.0.88
// Based on NVVM 20.0.0
//

.version 9.0
.target sm_100
.address_size 64

	// .globl	_Z6filterPhS_Pi

.visible .entry _Z6filterPhS_Pi(
	.param .u64 .ptr .align 1 _Z6filterPhS_Pi_param_0,
	.param .u64 .ptr .align 1 _Z6filterPhS_Pi_param_1,
	.param .u64 .ptr .align 1 _Z6filterPhS_Pi_param_2
)
{
	.reg .pred 	%p<14>;
	.reg .b32 	%r<67>;
	.reg .b64 	%rd<26>;

	ld.param.u64 	%rd1, [_Z6filterPhS_Pi_param_0];
	ld.param.u64 	%rd2, [_Z6filterPhS_Pi_param_1];
	ld.param.u64 	%rd3, [_Z6filterPhS_Pi_param_2];
	mov.u32 	%r6, %ctaid.x;
	mov.u32 	%r7, %ntid.x;
	mov.u32 	%r8, %tid.x;
	mad.lo.s32 	%r1, %r6, %r7, %r8;
	setp.gt.s32 	%p1, %r1, 4838398;
	@%p1 bra 	$L__BB0_4;
	mul.hi.s32 	%r9, %r1, -2004318071;
	add.s32 	%r10, %r9, %r1;
	shr.u32 	%r11, %r10, 31;
	shr.s32 	%r12, %r10, 10;
	add.s32 	%r13, %r12, %r11;
	mul.lo.s32 	%r14, %r13, 1920;
	sub.s32 	%r2, %r1, %r14;
	setp.lt.s32 	%p2, %r1, -3839;
	add.s32 	%r3, %r1, -1920;
	mov.u32 	%r66, %r1;
	@%p2 bra 	$L__BB0_3;
	setp.lt.s32 	%p3, %r1, 4836480;
	add.s32 	%r15, %r2, 1;
	setp.lt.u32 	%p4, %r15, 1920;
	add.s32 	%r16, %r3, -1;
	selp.b32 	%r17, %r16, %r1, %p4;
	selp.b32 	%r66, %r17, %r1, %p3;
$L__BB0_3:
	cvta.to.global.u64 	%rd4, %rd3;
	cvta.to.global.u64 	%rd5, %rd1;
	cvt.s64.s32 	%rd6, %r66;
	add.s64 	%rd7, %rd5, %rd6;
	ld.global.u8 	%r18, [%rd7];
	ld.global.u32 	%r19, [%rd4];
	mul.lo.s32 	%r20, %r19, %r18;
	setp.gt.s32 	%p5, %r2, -1;
	add.s32 	%r21, %r1, 3839;
	setp.lt.u32 	%p6, %r21, 4840319;
	selp.b32 	%r22, %r3, %r1, %p5;
	selp.b32 	%r23, %r22, %r1, %p6;
	cvt.s64.s32 	%rd8, %r23;
	add.s64 	%rd9, %rd5, %rd8;
	ld.global.u8 	%r24, [%rd9];
	ld.global.u32 	%r25, [%rd4+4];
	mad.lo.s32 	%r26, %r25, %r24, %r20;
	setp.gt.s32 	%p7, %r2, 0;
	add.s32 	%r27, %r3, 1;
	selp.b32 	%r28, %r27, %r1, %p7;
	selp.b32 	%r29, %r28, %r1, %p6;
	cvt.s64.s32 	%rd10, %r29;
	add.s64 	%rd11, %rd5, %rd10;
	ld.global.u8 	%r30, [%rd11];
	ld.global.u32 	%r31, [%rd4+8];
	mad.lo.s32 	%r32, %r31, %r30, %r26;
	setp.gt.s32 	%p8, %r1, -1920;
	add.s32 	%r33, %r2, 1;
	setp.lt.u32 	%p9, %r33, 1920;
	and.pred  	%p10, %p8, %p9;
	selp.s32 	%r34, -1, 0, %p10;
	add.s32 	%r35, %r1, %r34;
	cvt.s64.s32 	%rd12, %r35;
	add.s64 	%rd13, %rd5, %rd12;
	ld.global.u8 	%r36, [%rd13];
	ld.global.u32 	%r37, [%rd4+12];
	mad.lo.s32 	%r38, %r37, %r36, %r32;
	cvt.s64.s32 	%rd14, %r1;
	add.s64 	%rd15, %rd5, %rd14;
	ld.global.u8 	%r39, [%rd15];
	ld.global.u32 	%r40, [%rd4+16];
	mad.lo.s32 	%r41, %r40, %r39, %r38;
	and.pred  	%p11, %p8, %p7;
	selp.u64 	%rd16, 1, 0, %p11;
	add.s64 	%rd17, %rd15, %rd16;
	ld.global.u8 	%r42, [%rd17];
	ld.global.u32 	%r43, [%rd4+20];
	mad.lo.s32 	%r44, %r43, %r42, %r41;
	setp.gt.s32 	%p12, %r1, 1919;
	add.s32 	%r45, %r3, 3840;
	setp.lt.u32 	%p13, %r2, 1919;
	add.s32 	%r46, %r3, 3839;
	selp.b32 	%r47, %r46, %r1, %p13;
	selp.b32 	%r48, %r47, %r1, %p12;
	cvt.s64.s32 	%rd18, %r48;
	add.s64 	%rd19, %rd5, %rd18;
	ld.global.u8 	%r49, [%rd19];
	ld.global.u32 	%r50, [%rd4+24];
	mad.lo.s32 	%r51, %r50, %r49, %r44;
	selp.b32 	%r52, %r45, %r1, %p12;
	cvt.s64.s32 	%rd20, %r52;
	add.s64 	%rd21, %rd5, %rd20;
	ld.global.u8 	%r53, [%rd21];
	ld.global.u32 	%r54, [%rd4+28];
	mad.lo.s32 	%r55, %r54, %r53, %r51;
	add.s32 	%r56, %r3, 3841;
	selp.b32 	%r57, %r56, %r1, %p7;
	selp.b32 	%r58, %r57, %r1, %p12;
	cvt.s64.s32 	%rd22, %r58;
	add.s64 	%rd23, %rd5, %rd22;
	ld.global.u8 	%r59, [%rd23];
	ld.global.u32 	%r60, [%rd4+32];
	mad.lo.s32 	%r61, %r60, %r59, %r55;
	shr.s32 	%r62, %r61, 31;
	shr.u32 	%r63, %r62, 28;
	add.s32 	%r64, %r61, %r63;
	shr.u32 	%r65, %r64, 4;
	cvta.to.global.u64 	%rd24, %rd2;
	add.s64 	%rd25, %rd24, %rd14;
	st.global.u8 	[%rd25], %r65;
	bar.sync 	0;
$L__BB0_4:
	ret;

}


// ===== COMPILED SASS (sm_100) =====

	.target	sm_100

	.elftype	@"ET_EXEC"


//--------------------- .note.nv.tkinfo           --------------------------
	.section	.note.nv.tkinfo,"",@"SHT_NOTE"
	.sectionflags	@"SHF_NOTE_NV_TKINFO"
	.tkinfo
        /*0018*/ 	.word	0x00000002
        /*0030*/ 	.string	""
        /*0030*/ 	.string	"ptxas"
        /*0030*/ 	.string	"Cuda compilation tools, release 13.0, V13.0.88"
        /*0030*/ 	.string	"Build cuda_13.0.r13.0/compiler.36424714_0"
        /*0030*/ 	.string	"-arch sm_100 -m 64 "



//--------------------- .note.nv.cuinfo           --------------------------
	.section	.note.nv.cuinfo,"",@"SHT_NOTE"
	.sectionflags	@"SHF_NOTE_NV_CUINFO"
        /*0018*/ 	.short	0x0002
        /*001a*/ 	.short	0x0064
        /*001c*/ 	.short	0x0082
	.zero		2


//--------------------- .nv.info                  --------------------------
	.section	.nv.info,"",@"SHT_CUDA_INFO"
	.align	4


	//----- nvinfo : EIATTR_REGCOUNT
	.align		4
        /*0000*/ 	.byte	0x04, 0x2f
        /*0002*/ 	.short	(.L_1 - .L_0)
	.align		4
.L_0:
        /*0004*/ 	.word	index@(_Z6filterPhS_Pi)
        /*0008*/ 	.word	0x00000020


	//----- nvinfo : EIATTR_FRAME_SIZE
	.align		4
.L_1:
        /*000c*/ 	.byte	0x04, 0x11
        /*000e*/ 	.short	(.L_3 - .L_2)
	.align		4
.L_2:
        /*0010*/ 	.word	index@(_Z6filterPhS_Pi)
        /*0014*/ 	.word	0x00000000


	//----- nvinfo : EIATTR_MIN_STACK_SIZE
	.align		4
.L_3:
        /*0018*/ 	.byte	0x04, 0x12
        /*001a*/ 	.short	(.L_5 - .L_4)
	.align		4
.L_4:
        /*001c*/ 	.word	index@(_Z6filterPhS_Pi)
        /*0020*/ 	.word	0x00000000
.L_5:


//--------------------- .nv.compat                --------------------------
	.section	.nv.compat,"",@"SHT_CUDA_COMPAT_INFO"
	.align	4
        /*0000*/ 	.byte	0x02, 0x09, 0x00, 0x00, 0x02, 0x02, 0x01, 0x00, 0x02, 0x05, 0x05, 0x00, 0x03, 0x07, 0x01, 0x01
        /*0010*/ 	.byte	0x02, 0x03, 0x00, 0x00, 0x02, 0x06, 0x01, 0x00, 0x04, 0x0b, 0x08, 0x00, 0x09, 0x00, 0x00, 0x00
        /*0020*/ 	.byte	0x00, 0x00, 0x00, 0x00


//--------------------- .nv.info._Z6filterPhS_Pi  --------------------------
	.section	.nv.info._Z6filterPhS_Pi,"",@"SHT_CUDA_INFO"
	.sectionflags	@""
	.align	4


	//----- nvinfo : EIATTR_CUDA_API_VERSION
	.align		4
        /*0000*/ 	.byte	0x04, 0x37
        /*0002*/ 	.short	(.L_7 - .L_6)
.L_6:
        /*0004*/ 	.word	0x00000082


	//----- nvinfo : EIATTR_KPARAM_INFO
	.align		4
.L_7:
        /*0008*/ 	.byte	0x04, 0x17
        /*000a*/ 	.short	(.L_9 - .L_8)
.L_8:
        /*000c*/ 	.word	0x00000000
        /*0010*/ 	.short	0x0002
        /*0012*/ 	.short	0x0010
        /*0014*/ 	.byte	0x00, 0xf5, 0x21, 0x00


	//----- nvinfo : EIATTR_KPARAM_INFO
	.align		4
.L_9:
        /*0018*/ 	.byte	0x04, 0x17
        /*001a*/ 	.short	(.L_11 - .L_10)
.L_10:
        /*001c*/ 	.word	0x00000000
        /*0020*/ 	.short	0x0001
        /*0022*/ 	.short	0x0008
        /*0024*/ 	.byte	0x00, 0xf5, 0x21, 0x00


	//----- nvinfo : EIATTR_KPARAM_INFO
	.align		4
.L_11:
        /*0028*/ 	.byte	0x04, 0x17
        /*002a*/ 	.short	(.L_13 - .L_12)
.L_12:
        /*002c*/ 	.word	0x00000000
        /*0030*/ 	.short	0x0000
        /*0032*/ 	.short	0x0000
        /*0034*/ 	.byte	0x00, 0xf5, 0x21, 0x00


	//----- nvinfo : EIATTR_SPARSE_MMA_MASK
	.align		4
.L_13:
        /*0038*/ 	.byte	0x03, 0x50
        /*003a*/ 	.short	0x0000


	//----- nvinfo : EIATTR_MAXREG_COUNT
	.align		4
        /*003c*/ 	.byte	0x03, 0x1b
        /*003e*/ 	.short	0x00ff


	//----- nvinfo : EIATTR_NUM_BARRIERS
	.align		4
        /*0040*/ 	.byte	0x02, 0x4c
        /*0042*/ 	.byte	0x01
	.zero		1


	//----- nvinfo : EIATTR_MERCURY_ISA_VERSION
	.align		4
        /*0044*/ 	.byte	0x03, 0x5f
        /*0046*/ 	.short	0x0101


	//----- nvinfo : EIATTR_VRC_CTA_INIT_COUNT
	.align		4
        /*0048*/ 	.byte	0x02, 0x4a
	.zero		1
	.zero		1


	//----- nvinfo : EIATTR_EXIT_INSTR_OFFSETS
	.align		4
        /*004c*/ 	.byte	0x04, 0x1c
        /*004e*/ 	.short	(.L_15 - .L_14)


	//   ....[0]....
.L_14:
        /*0050*/ 	.word	0x00000060


	//   ....[1]....
        /*0054*/ 	.word	0x00000660


	//----- nvinfo : EIATTR_CBANK_PARAM_SIZE
	.align		4
.L_15:
        /*0058*/ 	.byte	0x03, 0x19
        /*005a*/ 	.short	0x0018


	//----- nvinfo : EIATTR_PARAM_CBANK
	.align		4
        /*005c*/ 	.byte	0x04, 0x0a
        /*005e*/ 	.short	(.L_17 - .L_16)
	.align		4
.L_16:
        /*0060*/ 	.word	index@(.nv.constant0._Z6filterPhS_Pi)
        /*0064*/ 	.short	0x0380
        /*0066*/ 	.short	0x0018


	//----- nvinfo : EIATTR_SW_WAR
	.align		4
.L_17:
        /*0068*/ 	.byte	0x04, 0x36
        /*006a*/ 	.short	(.L_19 - .L_18)
.L_18:
        /*006c*/ 	.word	0x00000008
.L_19:


//--------------------- .nv.callgraph             --------------------------
	.section	.nv.callgraph,"",@"SHT_CUDA_CALLGRAPH"
	.align	4
	.sectionentsize	8
	.align		4
        /*0000*/ 	.word	0x00000000
	.align		4
        /*0004*/ 	.word	0xffffffff
	.align		4
        /*0008*/ 	.word	0x00000000
	.align		4
        /*000c*/ 	.word	0xfffffffe
	.align		4
        /*0010*/ 	.word	0x00000000
	.align		4
        /*0014*/ 	.word	0xfffffffd
	.align		4
        /*0018*/ 	.word	0x00000000
	.align		4
        /*001c*/ 	.word	0xfffffffc


//--------------------- .text._Z6filterPhS_Pi     --------------------------
	.section	.text._Z6filterPhS_Pi,"ax",@progbits
	.align	128
        .global         _Z6filterPhS_Pi
        .type           _Z6filterPhS_Pi,@function
        .size           _Z6filterPhS_Pi,(.L_x_1 - _Z6filterPhS_Pi)
        .other          _Z6filterPhS_Pi,@"STO_CUDA_ENTRY STV_DEFAULT"
_Z6filterPhS_Pi:
.text._Z6filterPhS_Pi:
[----:B------:R-:W-:Y:S01]  /*0000*/  LDC R1, c[0x0][0x37c] ;  /* 0x0000df00ff017b82 */ /* 0x000fe20000000800 */
[----:B------:R-:W0:Y:S07]  /*0010*/  S2R R3, SR_TID.X ;  /* 0x0000000000037919 */ /* 0x000e2e0000002100 */
[----:B------:R-:W0:Y:S08]  /*0020*/  S2UR UR4, SR_CTAID.X ;  /* 0x00000000000479c3 */ /* 0x000e300000002500 */
[----:B------:R-:W0:Y:S02]  /*0030*/  LDC R2, c[0x0][0x360] ;  /* 0x0000d800ff027b82 */ /* 0x000e240000000800 */
[----:B0-----:R-:W-:-:S05]  /*0040*/  IMAD R3, R2, UR4, R3 ;  /* 0x0000000402037c24 */ /* 0x001fca000f8e0203 */
[----:B------:R-:W-:-:S13]  /*0050*/  ISETP.GT.AND P0, PT, R3, 0x49d3fe, PT ;  /* 0x0049d3fe0300780c */ /* 0x000fda0003f04270 */
[----:B------:R-:W-:Y:S05]  /*0060*/  @P0 EXIT ;  /* 0x000000000000094d */ /* 0x000fea0003800000 */
[----:B------:R-:W-:Y:S01]  /*0070*/  IMAD.MOV.U32 R2, RZ, RZ, RZ ;  /* 0x000000ffff027224 */ /* 0x000fe200078e00ff */
[C---:B------:R-:W-:Y:S01]  /*0080*/  ISETP.GE.AND P1, PT, R3.reuse, -0xeff, PT ;  /* 0xfffff1010300780c */ /* 0x040fe20003f26270 */
[----:B------:R-:W0:Y:S01]  /*0090*/  LDCU.128 UR8, c[0x0][0x380] ;  /* 0x00007000ff0877ac */ /* 0x000e220008000c00 */
[--C-:B------:R-:W-:Y:S01]  /*00a0*/  SHF.R.S32.HI R20, RZ, 0x1f, R3.reuse ;  /* 0x0000001fff147819 */ /* 0x100fe20000011403 */
[----:B------:R-:W-:Y:S01]  /*00b0*/  IMAD.HI R0, R3, -0x77777777, R2 ;  /* 0x8888888903007827 */ /* 0x000fe200078e0202 */
[----:B------:R-:W1:Y:S04]  /*00c0*/  LDCU.64 UR4, c[0x0][0x358] ;  /* 0x00006b00ff0477ac */ /* 0x000e680008000a00 */
[----:B------:R-:W-:-:S04]  /*00d0*/  SHF.R.U32.HI R5, RZ, 0x1f, R0 ;  /* 0x0000001fff057819 */ /* 0x000fc80000011600 */
[----:B------:R-:W-:Y:S01]  /*00e0*/  LEA.HI.SX32 R5, R0, R5, 0x16 ;  /* 0x0000000500057211 */ /* 0x000fe200078fb2ff */
[C---:B------:R-:W-:Y:S01]  /*00f0*/  @P1 VIADD R9, R3.reuse, 0xfffff87f ;  /* 0xfffff87f03091836 */ /* 0x040fe20000000000 */
[C---:B------:R-:W-:Y:S01]  /*0100*/  @P1 ISETP.GE.AND P5, PT, R3.reuse, 0x49cc80, PT ;  /* 0x0049cc800300180c */ /* 0x040fe20003fa6270 */
[----:B------:R-:W-:Y:S02]  /*0110*/  VIADD R0, R3, 0xeff ;  /* 0x00000eff03007836 */ /* 0x000fe40000000000 */
[----:B------:R-:W-:Y:S01]  /*0120*/  IMAD R5, R5, -0x780, R3 ;  /* 0xfffff88005057824 */ /* 0x000fe200078e0203 */
[----:B0-----:R-:W-:-:S03]  /*0130*/  IADD3 R6, P0, PT, R3, UR8, RZ ;  /* 0x0000000803067c10 */ /* 0x001fc6000ff1e0ff */
[C---:B------:R-:W-:Y:S01]  /*0140*/  VIADD R2, R5.reuse, 0x1 ;  /* 0x0000000105027836 */ /* 0x040fe20000000000 */
[C---:B------:R-:W-:Y:S02]  /*0150*/  ISETP.GT.AND P6, PT, R5.reuse, -0x1, PT ;  /* 0xffffffff0500780c */ /* 0x040fe40003fc4270 */
[----:B------:R-:W-:Y:S02]  /*0160*/  ISETP.GT.AND P4, PT, R5, RZ, PT ;  /* 0x000000ff0500720c */ /* 0x000fe40003f84270 */
[----:B------:R-:W-:Y:S01]  /*0170*/  @P1 ISETP.GE.U32.AND P3, PT, R2, 0x780, PT ;  /* 0x000007800200180c */ /* 0x000fe20003f66070 */
[----:B------:R-:W-:Y:S01]  /*0180*/  IMAD.MOV.U32 R8, RZ, RZ, R3 ;  /* 0x000000ffff087224 */ /* 0x000fe200078e0003 */
[----:B------:R-:W-:Y:S02]  /*0190*/  IADD3.X R7, PT, PT, R20, UR9, RZ, P0, !PT ;  /* 0x0000000914077c10 */ /* 0x000fe400087fe4ff */
[-C--:B------:R-:W-:Y:S02]  /*01a0*/  @P1 SEL R9, R9, R3.reuse, !P3 ;  /* 0x0000000309091207 */ /* 0x080fe40005800000 */
[----:B------:R-:W-:Y:S01]  /*01b0*/  ISETP.GE.U32.AND P3, PT, R5, 0x77f, PT ;  /* 0x0000077f0500780c */ /* 0x000fe20003f66070 */
[----:B------:R-:W-:Y:S01]  /*01c0*/  VIADD R5, R3, 0xfffff881 ;  /* 0xfffff88103057836 */ /* 0x000fe20000000000 */
[----:B------:R-:W-:-:S02]  /*01d0*/  @P1 SEL R8, R9, R3, !P5 ;  /* 0x0000000309081207 */ /* 0x000fc40006800000 */
[----:B------:R-:W-:Y:S02]  /*01e0*/  ISETP.GT.AND P0, PT, R3, -0x780, PT ;  /* 0xfffff8800300780c */ /* 0x000fe40003f04270 */
[-C--:B------:R-:W-:Y:S02]  /*01f0*/  SEL R9, R5, R3.reuse, P4 ;  /* 0x0000000305097207 */ /* 0x080fe40002000000 */
[----:B------:R-:W0:Y:S01]  /*0200*/  LDC.64 R4, c[0x0][0x390] ;  /* 0x0000e400ff047b82 */ /* 0x000e220000000a00 */
[----:B------:R-:W-:Y:S02]  /*0210*/  ISETP.GE.U32.AND P2, PT, R0, 0x49db7f, PT ;  /* 0x0049db7f0000780c */ /* 0x000fe40003f46070 */
[----:B------:R-:W-:Y:S01]  /*0220*/  ISETP.LT.U32.AND P0, PT, R2, 0x780, P0 ;  /* 0x000007800200780c */ /* 0x000fe20000701070 */
[C---:B------:R-:W-:Y:S01]  /*0230*/  VIADD R2, R3.reuse, 0xfffff880 ;  /* 0xfffff88003027836 */ /* 0x040fe20000000000 */
[C---:B------:R-:W-:Y:S01]  /*0240*/  ISETP.GT.AND P1, PT, R3.reuse, -0x780, P4 ;  /* 0xfffff8800300780c */ /* 0x040fe20002724270 */
[----:B------:R-:W-:Y:S01]  /*0250*/  VIADD R14, R3, 0xffffffff ;  /* 0xffffffff030e7836 */ /* 0x000fe20000000000 */
[----:B------:R-:W-:Y:S01]  /*0260*/  SEL R9, R9, R3, !P2 ;  /* 0x0000000309097207 */ /* 0x000fe20005000000 */
[----:B-1----:R-:W2:Y:S01]  /*0270*/  LDG.E.U8 R0, desc[UR4][R6.64] ;  /* 0x0000000406007981 */ /* 0x002ea2000c1e1100 */
[----:B------:R-:W-:-:S02]  /*0280*/  SEL R11, RZ, 0x1, !P1 ;  /* 0x00000001ff0b7807 */ /* 0x000fc40004800000 */
[C---:B------:R-:W-:Y:S02]  /*0290*/  IADD3 R12, P1, PT, R9.reuse, UR8, RZ ;  /* 0x00000008090c7c10 */ /* 0x040fe4000ff3e0ff */
[-C--:B------:R-:W-:Y:S02]  /*02a0*/  SEL R2, R2, R3.reuse, P6 ;  /* 0x0000000302027207 */ /* 0x080fe40003000000 */
[----:B------:R-:W-:Y:S01]  /*02b0*/  LEA.HI.X.SX32 R13, R9, UR9, 0x1, P1 ;  /* 0x00000009090d7c11 */ /* 0x000fe200088f0eff */
[----:B------:R-:W-:Y:S01]  /*02c0*/  @!P0 IMAD.MOV R14, RZ, RZ, R3 ;  /* 0x000000ffff0e8224 */ /* 0x000fe200078e0203 */
[----:B------:R-:W-:Y:S02]  /*02d0*/  SEL R2, R2, R3, !P2 ;  /* 0x0000000302027207 */ /* 0x000fe40005000000 */
[----:B------:R-:W-:Y:S02]  /*02e0*/  IADD3 R24, P1, PT, R8, UR8, RZ ;  /* 0x0000000808187c10 */ /* 0x000fe4000ff3e0ff */
[----:B------:R-:W-:-:S02]  /*02f0*/  IADD3 R22, P0, PT, R2, UR8, RZ ;  /* 0x0000000802167c10 */ /* 0x000fc4000ff1e0ff */
[----:B------:R-:W-:Y:S01]  /*0300*/  LEA.HI.X.SX32 R25, R8, UR9, 0x1, P1 ;  /* 0x0000000908197c11 */ /* 0x000fe200088f0eff */
[----:B0-----:R-:W3:Y:S01]  /*0310*/  LDG.E R15, desc[UR4][R4.64] ;  /* 0x00000004040f7981 */ /* 0x001ee2000c1e1900 */
[----:B------:R-:W-:Y:S02]  /*0320*/  IADD3 R16, P2, PT, R14, UR8, RZ ;  /* 0x000000080e107c10 */ /* 0x000fe4000ff5e0ff */
[----:B------:R-:W-:Y:S01]  /*0330*/  LEA.HI.X.SX32 R23, R2, UR9, 0x1, P0 ;  /* 0x0000000902177c11 */ /* 0x000fe200080f0eff */
[----:B------:R-:W3:Y:S01]  /*0340*/  LDG.E.U8 R18, desc[UR4][R24.64] ;  /* 0x0000000418127981 */ /* 0x000ee2000c1e1100 */
[----:B------:R-:W-:Y:S01]  /*0350*/  IADD3 R10, P0, PT, R11, R6, RZ ;  /* 0x000000060b0a7210 */ /* 0x000fe20007f1e0ff */
[C---:B------:R-:W-:Y:S01]  /*0360*/  VIADD R11, R3.reuse, 0x77f ;  /* 0x0000077f030b7836 */ /* 0x040fe20000000000 */
[----:B------:R-:W-:Y:S01]  /*0370*/  LEA.HI.X.SX32 R17, R14, UR9, 0x1, P2 ;  /* 0x000000090e117c11 */ /* 0x000fe200090f0eff */
[----:B------:R-:W4:Y:S01]  /*0380*/  LDG.E R21, desc[UR4][R4.64+0x4] ;  /* 0x0000040404157981 */ /* 0x000f22000c1e1900 */
[----:B------:R-:W-:-:S03]  /*0390*/  ISETP.GT.AND P1, PT, R3, 0x77f, PT ;  /* 0x0000077f0300780c */ /* 0x000fc60003f24270 */
[----:B------:R0:W4:Y:S01]  /*03a0*/  LDG.E.U8 R14, desc[UR4][R22.64] ;  /* 0x00000004160e7981 */ /* 0x000122000c1e1100 */
[----:B------:R-:W-:Y:S01]  /*03b0*/  SEL R11, R11, R3, !P3 ;  /* 0x000000030b0b7207 */ /* 0x000fe20005800000 */
[C---:B------:R-:W-:Y:S02]  /*03c0*/  VIADD R9, R3.reuse, 0x780 ;  /* 0x0000078003097836 */ /* 0x040fe40000000000 */
[----:B------:R1:W5:Y:S04]  /*03d0*/  LDG.E.U8 R2, desc[UR4][R12.64] ;  /* 0x000000040c027981 */ /* 0x000368000c1e1100 */
[----:B------:R-:W5:Y:S01]  /*03e0*/  LDG.E R19, desc[UR4][R4.64+0x8] ;  /* 0x0000080404137981 */ /* 0x000f62000c1e1900 */
[----:B0-----:R-:W-:-:S03]  /*03f0*/  VIADD R23, R3, 0x781 ;  /* 0x0000078103177836 */ /* 0x001fc60000000000 */
[----:B------:R-:W2:Y:S01]  /*0400*/  LDG.E.U8 R16, desc[UR4][R16.64] ;  /* 0x0000000410107981 */ /* 0x000ea2000c1e1100 */
[-C--:B-1----:R-:W-:Y:S01]  /*0410*/  SEL R12, R11, R3.reuse, P1 ;  /* 0x000000030b0c7207 */ /* 0x082fe20000800000 */
[----:B------:R-:W-:Y:S01]  /*0420*/  IMAD.X R11, RZ, RZ, R7, P0 ;  /* 0x000000ffff0b7224 */ /* 0x000fe200000e0607 */
[-C--:B------:R-:W-:Y:S01]  /*0430*/  SEL R9, R9, R3.reuse, P1 ;  /* 0x0000000309097207 */ /* 0x080fe20000800000 */
[----:B------:R-:W2:Y:S01]  /*0440*/  LDG.E R25, desc[UR4][R4.64+0x14] ;  /* 0x0000140404197981 */ /* 0x000ea2000c1e1900 */
[----:B------:R-:W-:-:S03]  /*0450*/  SEL R13, R23, R3, P4 ;  /* 0x00000003170d7207 */ /* 0x000fc60002000000 */
[----:B------:R-:W2:Y:S01]  /*0460*/  LDG.E R27, desc[UR4][R4.64+0x18] ;  /* 0x00001804041b7981 */ /* 0x000ea2000c1e1900 */
[----:B------:R-:W-:-:S03]  /*0470*/  IADD3 R6, P2, PT, R12, UR8, RZ ;  /* 0x000000080c067c10 */ /* 0x000fc6000ff5e0ff */
[----:B------:R-:W2:Y:S01]  /*0480*/  LDG.E R17, desc[UR4][R4.64+0xc] ;  /* 0x00000c0404117981 */ /* 0x000ea2000c1e1900 */
[----:B------:R-:W-:-:S03]  /*0490*/  IADD3 R8, P0, PT, R9, UR8, RZ ;  /* 0x0000000809087c10 */ /* 0x000fc6000ff1e0ff */
[----:B------:R-:W2:Y:S01]  /*04a0*/  LDG.E R23, desc[UR4][R4.64+0x10] ;  /* 0x0000100404177981 */ /* 0x000ea2000c1e1900 */
[----:B------:R-:W-:Y:S02]  /*04b0*/  SEL R13, R13, R3, P1 ;  /* 0x000000030d0d7207 */ /* 0x000fe40000800000 */
[----:B------:R-:W-:Y:S01]  /*04c0*/  LEA.HI.X.SX32 R7, R12, UR9, 0x1, P2 ;  /* 0x000000090c077c11 */ /* 0x000fe200090f0eff */
[----:B------:R-:W2:Y:S01]  /*04d0*/  LDG.E.U8 R10, desc[UR4][R10.64] ;  /* 0x000000040a0a7981 */ /* 0x000ea2000c1e1100 */
[----:B------:R-:W-:Y:S02]  /*04e0*/  LEA.HI.X.SX32 R9, R9, UR9, 0x1, P0 ;  /* 0x0000000909097c11 */ /* 0x000fe400080f0eff */
[C---:B------:R-:W-:Y:S01]  /*04f0*/  IADD3 R12, P0, PT, R13.reuse, UR8, RZ ;  /* 0x000000080d0c7c10 */ /* 0x040fe2000ff1e0ff */
[----:B------:R-:W2:Y:S03]  /*0500*/  LDG.E.U8 R6, desc[UR4][R6.64] ;  /* 0x0000000406067981 */ /* 0x000ea6000c1e1100 */
[----:B------:R-:W-:Y:S01]  /*0510*/  LEA.HI.X.SX32 R13, R13, UR9, 0x1, P0 ;  /* 0x000000090d0d7c11 */ /* 0x000fe200080f0eff */
[----:B------:R-:W2:Y:S04]  /*0520*/  LDG.E.U8 R8, desc[UR4][R8.64] ;  /* 0x0000000408087981 */ /* 0x000ea8000c1e1100 */
[----:B------:R-:W2:Y:S04]  /*0530*/  LDG.E R29, desc[UR4][R4.64+0x1c] ;  /* 0x00001c04041d7981 */ /* 0x000ea8000c1e1900 */
[----:B------:R-:W2:Y:S04]  /*0540*/  LDG.E.U8 R12, desc[UR4][R12.64] ;  /* 0x000000040c0c7981 */ /* 0x000ea8000c1e1100 */
[----:B------:R-:W2:Y:S01]  /*0550*/  LDG.E R22, desc[UR4][R4.64+0x20] ;  /* 0x0000200404167981 */ /* 0x000ea2000c1e1900 */
[----:B---3--:R-:W-:-:S04]  /*0560*/  IMAD R15, R18, R15, RZ ;  /* 0x0000000f120f7224 */ /* 0x008fc800078e02ff */
[----:B----4-:R-:W-:-:S04]  /*0570*/  IMAD R14, R14, R21, R15 ;  /* 0x000000150e0e7224 */ /* 0x010fc800078e020f */
[----:B-----5:R-:W-:-:S04]  /*0580*/  IMAD R2, R2, R19, R14 ;  /* 0x0000001302027224 */ /* 0x020fc800078e020e */
[----:B--2---:R-:W-:-:S04]  /*0590*/  IMAD R2, R16, R17, R2 ;  /* 0x0000001110027224 */ /* 0x004fc800078e0202 */
[----:B------:R-:W-:-:S04]  /*05a0*/  IMAD R0, R0, R23, R2 ;  /* 0x0000001700007224 */ /* 0x000fc800078e0202 */
[----:B------:R-:W-:-:S04]  /*05b0*/  IMAD R0, R10, R25, R0 ;  /* 0x000000190a007224 */ /* 0x000fc800078e0200 */
[----:B------:R-:W-:-:S04]  /*05c0*/  IMAD R0, R6, R27, R0 ;  /* 0x0000001b06007224 */ /* 0x000fc800078e0200 */
[----:B------:R-:W-:-:S04]  /*05d0*/  IMAD R29, R8, R29, R0 ;  /* 0x0000001d081d7224 */ /* 0x000fc800078e0200 */
[----:B------:R-:W-:Y:S01]  /*05e0*/  IMAD R22, R12, R22, R29 ;  /* 0x000000160c167224 */ /* 0x000fe200078e021d */
[----:B------:R-:W-:-:S04]  /*05f0*/  IADD3 R2, P0, PT, R3, UR10, RZ ;  /* 0x0000000a03027c10 */ /* 0x000fc8000ff1e0ff */
[----:B------:R-:W-:-:S04]  /*0600*/  SHF.R.S32.HI R7, RZ, 0x1f, R22 ;  /* 0x0000001fff077819 */ /* 0x000fc80000011416 */
[----:B------:R-:W-:Y:S02]  /*0610*/  LEA.HI R7, R7, R22, RZ, 0x4 ;  /* 0x0000001607077211 */ /* 0x000fe400078f20ff */
[----:B------:R-:W-:Y:S02]  /*0620*/  IADD3.X R3, PT, PT, R20, UR11, RZ, P0, !PT ;  /* 0x0000000b14037c10 */ /* 0x000fe400087fe4ff */
[----:B------:R-:W-:-:S05]  /*0630*/  SHF.R.U32.HI R7, RZ, 0x4, R7 ;  /* 0x00000004ff077819 */ /* 0x000fca0000011607 */
[----:B------:R-:W-:Y:S01]  /*0640*/  STG.E.U8 desc[UR4][R2.64], R7 ;  /* 0x0000000702007986 */ /* 0x000fe2000c101104 */
[----:B------:R-:W-:Y:S06]  /*0650*/  BAR.SYNC.DEFER_BLOCKING 0x0 ;  /* 0x0000000000007b1d */ /* 0x000fec0000010000 */
[----:B------:R-:W-:Y:S05]  /*0660*/  EXIT ;  /* 0x000000000000794d */ /* 0x000fea0003800000 */
.L_x_0:
[----:B------:R-:W-:-:S00]  /*0670*/  BRA `(.L_x_0) ;  /* 0xfffffffc00fc7947 */ /* 0x000fc0000383ffff */
[----:B------:R-:W-:-:S00]  /*0680*/  NOP ;  /* 0x0000000000007918 */ /* 0x000fc00000000000 */
[----:B------:R-:W-:-:S00]  /*0690*/  NOP ;  /* 0x0000000000007918 */ /* 0x000fc00000000000 */
[----:B------:R-:W-:-:S00]  /*06a0*/  NOP ;  /* 0x0000000000007918 */ /* 0x000fc00000000000 */
[----:B------:R-:W-:-:S00]  /*06b0*/  NOP ;  /* 0x0000000000007918 */ /* 0x000fc00000000000 */
[----:B------:R-:W-:-:S00]  /*06c0*/  NOP ;  /* 0x0000000000007918 */ /* 0x000fc00000000000 */
[----:B------:R-:W-:-:S00]  /*06d0*/  NOP ;  /* 0x0000000000007918 */ /* 0x000fc00000000000 */
[----:B------:R-:W-:-:S00]  /*06e0*/  NOP ;  /* 0x0000000000007918 */ /* 0x000fc00000000000 */
[----:B------:R-:W-:-:S00]  /*06f0*/  NOP ;  /* 0x0000000000007918 */ /* 0x000fc00000000000 */
.L_x_1:


//--------------------- .nv.shared.reserved.0     --------------------------
	.section	.nv.shared.reserved.0,"aw",@nobits
	.weak		__nv_reservedSMEM_offset_0_alias
	.size		__nv_reservedSMEM_offset_0_alias, 0, 64
	.other		__nv_reservedSMEM_offset_0_alias,@"STO_CUDA_RESERVED_SHARED STV_DEFAULT"
__nv_reservedSMEM_offset_0_alias:
	.zero		0
	.zero		64


//--------------------- .nv.constant0._Z6filterPhS_Pi --------------------------
	.section	.nv.constant0._Z6filterPhS_Pi,"a",@progbits
	.sectionflags	@""
	.align	4
.nv.constant0._Z6filterPhS_Pi:
	.zero		920


//--------------------- SYMBOLS --------------------------

	.type		.nv.reservedSmem.offset0,@object
	.size		.nv.reservedSmem.offset0,0x4
